//
// Generated by NVIDIA NVVM Compiler
//
// Compiler Build ID: CL-36424714
// Cuda compilation tools, release 13.0, V13.0.88
// Based on NVVM 20.0.0
//

.version 9.0
.target sm_100
.address_size 64

	// .globl	_Z6matmulPiS_S_
// _ZZ6matmulPiS_S_E3s_a has been demoted
// _ZZ6matmulPiS_S_E3s_b has been demoted

.visible .entry _Z6matmulPiS_S_(
	.param .u64 .ptr .align 1 _Z6matmulPiS_S__param_0,
	.param .u64 .ptr .align 1 _Z6matmulPiS_S__param_1,
	.param .u64 .ptr .align 1 _Z6matmulPiS_S__param_2
)
{
	.reg .pred 	%p<9>;
	.reg .b32 	%r<163>;
	.reg .b64 	%rd<13>;
	// demoted variable
	.shared .align 4 .b8 _ZZ6matmulPiS_S_E3s_a[4096];
	// demoted variable
	.shared .align 4 .b8 _ZZ6matmulPiS_S_E3s_b[4096];
	ld.param.u64 	%rd4, [_Z6matmulPiS_S__param_0];
	ld.param.u64 	%rd5, [_Z6matmulPiS_S__param_1];
	ld.param.u64 	%rd3, [_Z6matmulPiS_S__param_2];
	cvta.to.global.u64 	%rd1, %rd5;
	cvta.to.global.u64 	%rd2, %rd4;
	mov.u32 	%r45, %ctaid.y;
	mov.u32 	%r46, %ntid.y;
	mov.u32 	%r1, %tid.y;
	mad.lo.s32 	%r2, %r45, %r46, %r1;
	mov.u32 	%r47, %ctaid.x;
	mov.u32 	%r3, %ntid.x;
	mov.u32 	%r4, %tid.x;
	mad.lo.s32 	%r5, %r47, %r3, %r4;
	shl.b32 	%r48, %r2, 12;
	or.b32  	%r6, %r48, %r4;
	mul.lo.s32 	%r7, %r1, %r3;
	add.s32 	%r49, %r7, %r4;
	shl.b32 	%r50, %r49, 2;
	mov.u32 	%r51, _ZZ6matmulPiS_S_E3s_a;
	add.s32 	%r8, %r51, %r50;
	mov.u32 	%r52, _ZZ6matmulPiS_S_E3s_b;
	add.s32 	%r9, %r52, %r50;
	and.b32  	%r10, %r3, 7;
	and.b32  	%r11, %r3, 2040;
	and.b32  	%r12, %r3, 1;
	and.b32  	%r53, %r3, -8;
	neg.s32 	%r13, %r53;
	shl.b32 	%r54, %r4, 2;
	add.s32 	%r14, %r52, %r54;
	shl.b32 	%r15, %r3, 5;
	shl.b32 	%r55, %r7, 2;
	add.s32 	%r56, %r55, %r51;
	add.s32 	%r16, %r56, 16;
	shl.b32 	%r17, %r3, 2;
	mov.b32 	%r147, 0;
	mov.u32 	%r162, %r147;
$L__BB0_1:
	setp.lt.u32 	%p1, %r3, 8;
	add.s32 	%r59, %r6, %r147;
	mul.wide.u32 	%rd6, %r59, 4;
	add.s64 	%rd7, %rd2, %rd6;
	ld.global.u32 	%r60, [%rd7];
	st.shared.u32 	[%r8], %r60;
	add.s32 	%r61, %r1, %r147;
	shl.b32 	%r62, %r61, 11;
	add.s32 	%r63, %r62, %r5;
	mul.wide.u32 	%rd8, %r63, 4;
	add.s64 	%rd9, %rd1, %rd8;
	ld.global.u32 	%r64, [%rd9];
	st.shared.u32 	[%r9], %r64;
	bar.sync 	0;
	mov.b32 	%r157, 0;
	@%p1 bra 	$L__BB0_4;
	mov.u32 	%r149, %r16;
	mov.u32 	%r150, %r14;
	mov.u32 	%r151, %r13;
$L__BB0_3:
	.pragma "nounroll";
	ld.shared.u32 	%r65, [%r149+-16];
	ld.shared.u32 	%r66, [%r150];
	mad.lo.s32 	%r67, %r66, %r65, %r162;
	ld.shared.u32 	%r68, [%r149+-12];
	add.s32 	%r69, %r150, %r17;
	ld.shared.u32 	%r70, [%r69];
	mad.lo.s32 	%r71, %r70, %r68, %r67;
	ld.shared.u32 	%r72, [%r149+-8];
	add.s32 	%r73, %r69, %r17;
	ld.shared.u32 	%r74, [%r73];
	mad.lo.s32 	%r75, %r74, %r72, %r71;
	ld.shared.u32 	%r76, [%r149+-4];
	add.s32 	%r77, %r73, %r17;
	ld.shared.u32 	%r78, [%r77];
	mad.lo.s32 	%r79, %r78, %r76, %r75;
	ld.shared.u32 	%r80, [%r149];
	add.s32 	%r81, %r77, %r17;
	ld.shared.u32 	%r82, [%r81];
	mad.lo.s32 	%r83, %r82, %r80, %r79;
	ld.shared.u32 	%r84, [%r149+4];
	add.s32 	%r85, %r81, %r17;
	ld.shared.u32 	%r86, [%r85];
	mad.lo.s32 	%r87, %r86, %r84, %r83;
	ld.shared.u32 	%r88, [%r149+8];
	add.s32 	%r89, %r85, %r17;
	ld.shared.u32 	%r90, [%r89];
	mad.lo.s32 	%r91, %r90, %r88, %r87;
	ld.shared.u32 	%r92, [%r149+12];
	add.s32 	%r93, %r89, %r17;
	ld.shared.u32 	%r94, [%r93];
	mad.lo.s32 	%r162, %r94, %r92, %r91;
	add.s32 	%r151, %r151, 8;
	add.s32 	%r150, %r150, %r15;
	add.s32 	%r149, %r149, 32;
	setp.ne.s32 	%p2, %r151, 0;
	mov.u32 	%r157, %r11;
	@%p2 bra 	$L__BB0_3;
$L__BB0_4:
	setp.eq.s32 	%p3, %r10, 0;
	@%p3 bra 	$L__BB0_12;
	add.s32 	%r96, %r10, -1;
	setp.lt.u32 	%p4, %r96, 3;
	@%p4 bra 	$L__BB0_7;
	add.s32 	%r97, %r157, %r7;
	shl.b32 	%r98, %r97, 2;
	mov.u32 	%r99, _ZZ6matmulPiS_S_E3s_a;
	add.s32 	%r100, %r99, %r98;
	ld.shared.u32 	%r101, [%r100];
	mad.lo.s32 	%r102, %r157, %r3, %r4;
	shl.b32 	%r103, %r102, 2;
	mov.u32 	%r104, _ZZ6matmulPiS_S_E3s_b;
	add.s32 	%r105, %r104, %r103;
	ld.shared.u32 	%r106, [%r105];
	mad.lo.s32 	%r107, %r106, %r101, %r162;
	ld.shared.u32 	%r108, [%r100+4];
	add.s32 	%r109, %r105, %r17;
	ld.shared.u32 	%r110, [%r109];
	mad.lo.s32 	%r111, %r110, %r108, %r107;
	ld.shared.u32 	%r112, [%r100+8];
	add.s32 	%r113, %r109, %r17;
	ld.shared.u32 	%r114, [%r113];
	mad.lo.s32 	%r115, %r114, %r112, %r111;
	ld.shared.u32 	%r116, [%r100+12];
	add.s32 	%r117, %r113, %r17;
	ld.shared.u32 	%r118, [%r117];
	mad.lo.s32 	%r162, %r118, %r116, %r115;
	add.s32 	%r157, %r157, 4;
$L__BB0_7:
	and.b32  	%r120, %r3, 3;
	setp.eq.s32 	%p5, %r120, 0;
	@%p5 bra 	$L__BB0_12;
	setp.eq.s32 	%p6, %r120, 1;
	@%p6 bra 	$L__BB0_10;
	add.s32 	%r121, %r157, %r7;
	shl.b32 	%r122, %r121, 2;
	mov.u32 	%r123, _ZZ6matmulPiS_S_E3s_a;
	add.s32 	%r124, %r123, %r122;
	ld.shared.u32 	%r125, [%r124];
	mad.lo.s32 	%r126, %r157, %r3, %r4;
	shl.b32 	%r127, %r126, 2;
	mov.u32 	%r128, _ZZ6matmulPiS_S_E3s_b;
	add.s32 	%r129, %r128, %r127;
	ld.shared.u32 	%r130, [%r129];
	mad.lo.s32 	%r131, %r130, %r125, %r162;
	ld.shared.u32 	%r132, [%r124+4];
	add.s32 	%r133, %r129, %r17;
	ld.shared.u32 	%r134, [%r133];
	mad.lo.s32 	%r162, %r134, %r132, %r131;
	add.s32 	%r157, %r157, 2;
$L__BB0_10:
	setp.eq.s32 	%p7, %r12, 0;
	@%p7 bra 	$L__BB0_12;
	add.s32 	%r135, %r157, %r7;
	shl.b32 	%r136, %r135, 2;
	mov.u32 	%r137, _ZZ6matmulPiS_S_E3s_a;
	add.s32 	%r138, %r137, %r136;
	ld.shared.u32 	%r139, [%r138];
	mad.lo.s32 	%r140, %r157, %r3, %r4;
	shl.b32 	%r141, %r140, 2;
	mov.u32 	%r142, _ZZ6matmulPiS_S_E3s_b;
	add.s32 	%r143, %r142, %r141;
	ld.shared.u32 	%r144, [%r143];
	mad.lo.s32 	%r162, %r144, %r139, %r162;
$L__BB0_12:
	bar.sync 	0;
	add.s32 	%r147, %r147, %r3;
	setp.lt.u32 	%p8, %r147, 4096;
	@%p8 bra 	$L__BB0_1;
	cvta.to.global.u64 	%rd10, %rd3;
	shl.b32 	%r145, %r2, 11;
	add.s32 	%r146, %r145, %r5;
	mul.wide.s32 	%rd11, %r146, 4;
	add.s64 	%rd12, %rd10, %rd11;
	st.global.u32 	[%rd12], %r162;
	ret;

}


// ===== COMPILED SASS (sm_100) =====

	.target	sm_100

	.elftype	@"ET_EXEC"


//--------------------- .note.nv.tkinfo           --------------------------
	.section	.note.nv.tkinfo,"",@"SHT_NOTE"
	.sectionflags	@"SHF_NOTE_NV_TKINFO"
	.tkinfo
        /*0018*/ 	.word	0x00000002
        /*0030*/ 	.string	""
        /*0030*/ 	.string	"ptxas"
        /*0030*/ 	.string	"Cuda compilation tools, release 13.0, V13.0.88"
        /*0030*/ 	.string	"Build cuda_13.0.r13.0/compiler.36424714_0"
        /*0030*/ 	.string	"-arch sm_100 -m 64 "



//--------------------- .note.nv.cuinfo           --------------------------
	.section	.note.nv.cuinfo,"",@"SHT_NOTE"
	.sectionflags	@"SHF_NOTE_NV_CUINFO"
        /*0018*/ 	.short	0x0002
        /*001a*/ 	.short	0x0064
        /*001c*/ 	.short	0x0082
	.zero		2


//--------------------- .nv.info                  --------------------------
	.section	.nv.info,"",@"SHT_CUDA_INFO"
	.align	4


	//----- nvinfo : EIATTR_REGCOUNT
	.align		4
        /*0000*/ 	.byte	0x04, 0x2f
        /*0002*/ 	.short	(.L_1 - .L_0)
	.align		4
.L_0:
        /*0004*/ 	.word	index@(_Z6matmulPiS_S_)
        /*0008*/ 	.word	0x00000020


	//----- nvinfo : EIATTR_FRAME_SIZE
	.align		4
.L_1:
        /*000c*/ 	.byte	0x04, 0x11
        /*000e*/ 	.short	(.L_3 - .L_2)
	.align		4
.L_2:
        /*0010*/ 	.word	index@(_Z6matmulPiS_S_)
        /*0014*/ 	.word	0x00000000


	//----- nvinfo : EIATTR_MIN_STACK_SIZE
	.align		4
.L_3:
        /*0018*/ 	.byte	0x04, 0x12
        /*001a*/ 	.short	(.L_5 - .L_4)
	.align		4
.L_4:
        /*001c*/ 	.word	index@(_Z6matmulPiS_S_)
        /*0020*/ 	.word	0x00000000
.L_5:


//--------------------- .nv.compat                --------------------------
	.section	.nv.compat,"",@"SHT_CUDA_COMPAT_INFO"
	.align	4
        /*0000*/ 	.byte	0x02, 0x09, 0x00, 0x00, 0x02, 0x02, 0x01, 0x00, 0x02, 0x05, 0x05, 0x00, 0x03, 0x07, 0x01, 0x01
        /*0010*/ 	.byte	0x02, 0x03, 0x00, 0x00, 0x02, 0x06, 0x01, 0x00, 0x04, 0x0b, 0x08, 0x00, 0x09, 0x00, 0x00, 0x00
        /*0020*/ 	.byte	0x00, 0x00, 0x00, 0x00


//--------------------- .nv.info._Z6matmulPiS_S_  --------------------------
	.section	.nv.info._Z6matmulPiS_S_,"",@"SHT_CUDA_INFO"
	.sectionflags	@""
	.align	4


	//----- nvinfo : EIATTR_CUDA_API_VERSION
	.align		4
        /*0000*/ 	.byte	0x04, 0x37
        /*0002*/ 	.short	(.L_7 - .L_6)
.L_6:
        /*0004*/ 	.word	0x00000082


	//----- nvinfo : EIATTR_KPARAM_INFO
	.align		4
.L_7:
        /*0008*/ 	.byte	0x04, 0x17
        /*000a*/ 	.short	(.L_9 - .L_8)
.L_8:
        /*000c*/ 	.word	0x00000000
        /*0010*/ 	.short	0x0002
        /*0012*/ 	.short	0x0010
        /*0014*/ 	.byte	0x00, 0xf5, 0x21, 0x00


	//----- nvinfo : EIATTR_KPARAM_INFO
	.align		4
.L_9:
        /*0018*/ 	.byte	0x04, 0x17
        /*001a*/ 	.short	(.L_11 - .L_10)
.L_10:
        /*001c*/ 	.word	0x00000000
        /*0020*/ 	.short	0x0001
        /*0022*/ 	.short	0x0008
        /*0024*/ 	.byte	0x00, 0xf5, 0x21, 0x00


	//----- nvinfo : EIATTR_KPARAM_INFO
	.align		4
.L_11:
        /*0028*/ 	.byte	0x04, 0x17
        /*002a*/ 	.short	(.L_13 - .L_12)
.L_12:
        /*002c*/ 	.word	0x00000000
        /*0030*/ 	.short	0x0000
        /*0032*/ 	.short	0x0000
        /*0034*/ 	.byte	0x00, 0xf5, 0x21, 0x00


	//----- nvinfo : EIATTR_SPARSE_MMA_MASK
	.align		4
.L_13:
        /*0038*/ 	.byte	0x03, 0x50
        /*003a*/ 	.short	0x0000


	//----- nvinfo : EIATTR_MAXREG_COUNT
	.align		4
        /*003c*/ 	.byte	0x03, 0x1b
        /*003e*/ 	.short	0x00ff


	//----- nvinfo : EIATTR_NUM_BARRIERS
	.align		4
        /*0040*/ 	.byte	0x02, 0x4c
        /*0042*/ 	.byte	0x01
	.zero		1


	//----- nvinfo : EIATTR_MERCURY_ISA_VERSION
	.align		4
        /*0044*/ 	.byte	0x03, 0x5f
        /*0046*/ 	.short	0x0101


	//----- nvinfo : EIATTR_VRC_CTA_INIT_COUNT
	.align		4
        /*0048*/ 	.byte	0x02, 0x4a
	.zero		1
	.zero		1


	//----- nvinfo : EIATTR_EXIT_INSTR_OFFSETS
	.align		4
        /*004c*/ 	.byte	0x04, 0x1c
        /*004e*/ 	.short	(.L_15 - .L_14)


	//   ....[0]....
.L_14:
        /*0050*/ 	.word	0x000009e0


	//----- nvinfo : EIATTR_CBANK_PARAM_SIZE
	.align		4
.L_15:
        /*0054*/ 	.byte	0x03, 0x19
        /*0056*/ 	.short	0x0018


	//----- nvinfo : EIATTR_PARAM_CBANK
	.align		4
        /*0058*/ 	.byte	0x04, 0x0a
        /*005a*/ 	.short	(.L_17 - .L_16)
	.align		4
.L_16:
        /*005c*/ 	.word	index@(.nv.constant0._Z6matmulPiS_S_)
        /*0060*/ 	.short	0x0380
        /*0062*/ 	.short	0x0018


	//----- nvinfo : EIATTR_SW_WAR
	.align		4
.L_17:
        /*0064*/ 	.byte	0x04, 0x36
        /*0066*/ 	.short	(.L_19 - .L_18)
.L_18:
        /*0068*/ 	.word	0x00000008
.L_19:


//--------------------- .nv.callgraph             --------------------------
	.section	.nv.callgraph,"",@"SHT_CUDA_CALLGRAPH"
	.align	4
	.sectionentsize	8
	.align		4
        /*0000*/ 	.word	0x00000000
	.align		4
        /*0004*/ 	.word	0xffffffff
	.align		4
        /*0008*/ 	.word	0x00000000
	.align		4
        /*000c*/ 	.word	0xfffffffe
	.align		4
        /*0010*/ 	.word	0x00000000
	.align		4
        /*0014*/ 	.word	0xfffffffd
	.align		4
        /*0018*/ 	.word	0x00000000
	.align		4
        /*001c*/ 	.word	0xfffffffc


//--------------------- .text._Z6matmulPiS_S_     --------------------------
	.section	.text._Z6matmulPiS_S_,"ax",@progbits
	.align	128
        .global         _Z6matmulPiS_S_
        .type           _Z6matmulPiS_S_,@function
        .size           _Z6matmulPiS_S_,(.L_x_7 - _Z6matmulPiS_S_)
        .other          _Z6matmulPiS_S_,@"STO_CUDA_ENTRY STV_DEFAULT"
_Z6matmulPiS_S_:
.text._Z6matmulPiS_S_:
[----:B------:R-:W-:Y:S01]  /*0000*/  LDC R1, c[0x0][0x37c] ;  /* 0x0000df00ff017b82 */ /* 0x000fe20000000800 */
[----:B------:R-:W0:Y:S07]  /*0010*/  S2R R0, SR_TID.Y ;  /* 0x0000000000007919 */ /* 0x000e2e0000002200 */
[----:B------:R-:W1:Y:S01]  /*0020*/  LDC R9, c[0x0][0x364] ;  /* 0x0000d900ff097b82 */ /* 0x000e620000000800 */
[----:B------:R-:W-:Y:S01]  /*0030*/  UMOV UR4, 0x400 ;  /* 0x0000040000047882 */ /* 0x000fe20000000000 */
[----:B------:R-:W-:Y:S01]  /*0040*/  HFMA2 R8, -RZ, RZ, 0, 0 ;  /* 0x00000000ff087431 */ /* 0x000fe200000001ff */
[----:B------:R-:W2:Y:S01]  /*0050*/  S2R R6, SR_TID.X ;  /* 0x0000000000067919 */ /* 0x000ea20000002100 */
[----:B------:R-:W-:Y:S01]  /*0060*/  UIADD3 UR5, UPT, UPT, UR4, 0x1000, URZ ;  /* 0x0000100004057890 */ /* 0x000fe2000fffe0ff */
[----:B------:R-:W-:Y:S01]  /*0070*/  IMAD.MOV.U32 R19, RZ, RZ, RZ ;  /* 0x000000ffff137224 */ /* 0x000fe200078e00ff */
[----:B------:R-:W3:Y:S02]  /*0080*/  LDCU.64 UR8, c[0x0][0x358] ;  /* 0x00006b00ff0877ac */ /* 0x000ee40008000a00 */
[----:B------:R-:W4:Y:S08]  /*0090*/  S2UR UR6, SR_CgaCtaId ;  /* 0x00000000000679c3 */ /* 0x000f300000008800 */
[----:B------:R-:W0:Y:S08]  /*00a0*/  LDC R7, c[0x0][0x360] ;  /* 0x0000d800ff077b82 */ /* 0x000e300000000800 */
[----:B------:R-:W1:Y:S08]  /*00b0*/  S2UR UR7, SR_CTAID.Y ;  /* 0x00000000000779c3 */ /* 0x000e700000002600 */
[----:B------:R-:W5:Y:S01]  /*00c0*/  S2UR UR10, SR_CTAID.X ;  /* 0x00000000000a79c3 */ /* 0x000f620000002500 */
[----:B----4-:R-:W-:-:S02]  /*00d0*/  ULEA UR4, UR6, UR4, 0x18 ;  /* 0x0000000406047291 */ /* 0x010fc4000f8ec0ff */
[----:B------:R-:W-:Y:S01]  /*00e0*/  ULEA UR5, UR6, UR5, 0x18 ;  /* 0x0000000506057291 */ /* 0x000fe2000f8ec0ff */
[----:B0-----:R-:W-:Y:S01]  /*00f0*/  IMAD R11, R0, R7, RZ ;  /* 0x00000007000b7224 */ /* 0x001fe200078e02ff */
[C---:B------:R-:W-:Y:S02]  /*0100*/  LOP3.LUT R14, R7.reuse, 0xfffffff8, RZ, 0xc0, !PT ;  /* 0xfffffff8070e7812 */ /* 0x040fe400078ec0ff */
[----:B------:R-:W-:Y:S01]  /*0110*/  LOP3.LUT R21, R7, 0x7, RZ, 0xc0, !PT ;  /* 0x0000000707157812 */ /* 0x000fe200078ec0ff */
[C---:B--2---:R-:W-:Y:S01]  /*0120*/  IMAD.IADD R17, R11.reuse, 0x1, R6 ;  /* 0x000000010b117824 */ /* 0x044fe200078e0206 */
[----:B------:R-:W-:Y:S02]  /*0130*/  LEA R18, R11, UR4, 0x2 ;  /* 0x000000040b127c11 */ /* 0x000fe4000f8e10ff */
[----:B------:R-:W-:Y:S01]  /*0140*/  LOP3.LUT R12, R7, 0x7f8, RZ, 0xc0, !PT ;  /* 0x000007f8070c7812 */ /* 0x000fe200078ec0ff */
[----:B-1----:R-:W-:Y:S01]  /*0150*/  IMAD R9, R9, UR7, R0 ;  /* 0x0000000709097c24 */ /* 0x002fe2000f8e0200 */
[----:B------:R-:W-:Y:S01]  /*0160*/  LEA R16, R17, UR4, 0x2 ;  /* 0x0000000411107c11 */ /* 0x000fe2000f8e10ff */
[----:B------:R-:W-:Y:S01]  /*0170*/  VIADD R18, R18, 0x10 ;  /* 0x0000001012127836 */ /* 0x000fe20000000000 */
[----:B------:R-:W-:-:S02]  /*0180*/  IADD3 R14, PT, PT, -R14, RZ, RZ ;  /* 0x000000ff0e0e7210 */ /* 0x000fc40007ffe1ff */
[----:B------:R-:W-:Y:S02]  /*0190*/  SHF.L.U32 R13, R9, 0xc, RZ ;  /* 0x0000000c090d7819 */ /* 0x000fe400000006ff */
[----:B------:R-:W-:Y:S01]  /*01a0*/  LEA R15, R6, UR5, 0x2 ;  /* 0x00000005060f7c11 */ /* 0x000fe2000f8e10ff */
[----:B-----5:R-:W-:Y:S01]  /*01b0*/  IMAD R10, R7, UR10, R6 ;  /* 0x0000000a070a7c24 */ /* 0x020fe2000f8e0206 */
[----:B------:R-:W-:Y:S02]  /*01c0*/  LOP3.LUT R13, R13, R6, RZ, 0xfc, !PT ;  /* 0x000000060d0d7212 */ /* 0x000fe400078efcff */
[----:B---3--:R-:W-:-:S07]  /*01d0*/  LEA R17, R17, UR5, 0x2 ;  /* 0x0000000511117c11 */ /* 0x008fce000f8e10ff */
.L_x_5:
[----:B0-----:R-:W0:Y:S01]  /*01e0*/  LDC.64 R4, c[0x0][0x380] ;  /* 0x0000e000ff047b82 */ /* 0x001e220000000a00 */
[----:B------:R-:W-:Y:S01]  /*01f0*/  IADD3 R25, PT, PT, R0, R8, RZ ;  /* 0x0000000800197210 */ /* 0x000fe20007ffe0ff */
[----:B------:R-:W-:-:S03]  /*0200*/  IMAD.IADD R23, R13, 0x1, R8 ;  /* 0x000000010d177824 */ /* 0x000fc600078e0208 */
[----:B------:R-:W-:-:S03]  /*0210*/  LEA R25, R25, R10, 0xb ;  /* 0x0000000a19197211 */ /* 0x000fc600078e58ff */
[----:B------:R-:W1:Y:S01]  /*0220*/  LDC.64 R2, c[0x0][0x388] ;  /* 0x0000e200ff027b82 */ /* 0x000e620000000a00 */
[----:B0-----:R-:W-:-:S06]  /*0230*/  IMAD.WIDE.U32 R4, R23, 0x4, R4 ;  /* 0x0000000417047825 */ /* 0x001fcc00078e0004 */
[----:B------:R-:W2:Y:S01]  /*0240*/  LDG.E R5, desc[UR8][R4.64] ;  /* 0x0000000804057981 */ /* 0x000ea2000c1e1900 */
[----:B-1----:R-:W-:-:S06]  /*0250*/  IMAD.WIDE.U32 R2, R25, 0x4, R2 ;  /* 0x0000000419027825 */ /* 0x002fcc00078e0002 */
[----:B------:R-:W3:Y:S01]  /*0260*/  LDG.E R2, desc[UR8][R2.64] ;  /* 0x0000000802027981 */ /* 0x000ee2000c1e1900 */
[C---:B------:R-:W-:Y:S01]  /*0270*/  ISETP.GE.U32.AND P1, PT, R7.reuse, 0x8, PT ;  /* 0x000000080700780c */ /* 0x040fe20003f26070 */
[----:B------:R-:W-:Y:S01]  /*0280*/  IMAD.IADD R8, R7, 0x1, R8 ;  /* 0x0000000107087824 */ /* 0x000fe200078e0208 */
[----:B------:R-:W-:-:S04]  /*0290*/  MOV R20, RZ ;  /* 0x000000ff00147202 */ /* 0x000fc80000000f00 */
[----:B------:R-:W-:Y:S01]  /*02a0*/  ISETP.GE.U32.AND P0, PT, R8, 0x1000, PT ;  /* 0x000010000800780c */ /* 0x000fe20003f06070 */
[----:B--2---:R0:W-:Y:S04]  /*02b0*/  STS [R16], R5 ;  /* 0x0000000510007388 */ /* 0x0041e80000000800 */
[----:B---3--:R0:W-:Y:S01]  /*02c0*/  STS [R17], R2 ;  /* 0x0000000211007388 */ /* 0x0081e20000000800 */
[----:B------:R-:W-:Y:S06]  /*02d0*/  BAR.SYNC.DEFER_BLOCKING 0x0 ;  /* 0x0000000000007b1d */ /* 0x000fec0000010000 */
[----:B------:R-:W-:Y:S05]  /*02e0*/  @!P1 BRA `(.L_x_0) ;  /* 0x0000000000a09947 */ /* 0x000fea0003800000 */
[----:B0-----:R-:W-:Y:S01]  /*02f0*/  IMAD.MOV.U32 R2, RZ, RZ, R18 ;  /* 0x000000ffff027224 */ /* 0x001fe200078e0012 */
[----:B------:R-:W-:Y:S01]  /*0300*/  MOV R4, R15 ;  /* 0x0000000f00047202 */ /* 0x000fe20000000f00 */
[----:B------:R-:W-:-:S07]  /*0310*/  IMAD.MOV.U32 R3, RZ, RZ, R14 ;  /* 0x000000ffff037224 */ /* 0x000fce00078e000e */
.L_x_1:
[----:B------:R-:W-:Y:S01]  /*0320*/  LDS R20, [R2+-0x10] ;  /* 0xfffff00002147984 */ /* 0x000fe20000000800 */
[----:B------:R-:W-:Y:S01]  /*0330*/  LEA R24, R7, R4, 0x2 ;  /* 0x0000000407187211 */ /* 0x000fe200078e10ff */
[----:B------:R-:W-:Y:S02]  /*0340*/  VIADD R3, R3, 0x8 ;  /* 0x0000000803037836 */ /* 0x000fe40000000000 */
[----:B------:R0:W1:Y:S02]  /*0350*/  LDS R5, [R4] ;  /* 0x0000000004057984 */ /* 0x0000640000000800 */
[----:B------:R-:W-:Y:S01]  /*0360*/  IMAD R26, R7, 0x4, R24 ;  /* 0x00000004071a7824 */ /* 0x000fe200078e0218 */
[----:B------:R-:W-:Y:S01]  /*0370*/  ISETP.NE.AND P1, PT, R3, RZ, PT ;  /* 0x000000ff0300720c */ /* 0x000fe20003f25270 */
[----:B------:R-:W-:Y:S03]  /*0380*/  LDS R22, [R2+-0xc] ;  /* 0xfffff40002167984 */ /* 0x000fe60000000800 */
[C---:B------:R-:W-:Y:S01]  /*0390*/  LEA R25, R7.reuse, R26, 0x2 ;  /* 0x0000001a07197211 */ /* 0x040fe200078e10ff */
[----:B------:R2:W3:Y:S01]  /*03a0*/  LDS R23, [R24] ;  /* 0x0000000018177984 */ /* 0x0004e20000000800 */
[----:B0-----:R-:W-:-:S03]  /*03b0*/  LEA R4, R7, R4, 0x5 ;  /* 0x0000000407047211 */ /* 0x001fc600078e28ff */
[C---:B------:R-:W-:Y:S01]  /*03c0*/  IMAD R29, R7.reuse, 0x4, R25 ;  /* 0x00000004071d7824 */ /* 0x040fe200078e0219 */
[----:B------:R-:W-:Y:S04]  /*03d0*/  LDS R28, [R2+-0x4] ;  /* 0xfffffc00021c7984 */ /* 0x000fe80000000800 */
[----:B------:R-:W-:Y:S01]  /*03e0*/  LDS R27, [R25] ;  /* 0x00000000191b7984 */ /* 0x000fe20000000800 */
[----:B--2---:R-:W-:Y:S01]  /*03f0*/  LEA R24, R7, R29, 0x2 ;  /* 0x0000001d07187211 */ /* 0x004fe200078e10ff */
[----:B-1----:R-:W-:Y:S02]  /*0400*/  IMAD R19, R20, R5, R19 ;  /* 0x0000000514137224 */ /* 0x002fe400078e0213 */
[----:B------:R-:W-:Y:S04]  /*0410*/  LDS R5, [R2+-0x8] ;  /* 0xfffff80002057984 */ /* 0x000fe80000000800 */
[----:B------:R0:W1:Y:S01]  /*0420*/  LDS R20, [R26] ;  /* 0x000000001a147984 */ /* 0x0000620000000800 */
[----:B---3--:R-:W-:-:S03]  /*0430*/  IMAD R23, R22, R23, R19 ;  /* 0x0000001716177224 */ /* 0x008fc600078e0213 */
[----:B------:R-:W-:Y:S04]  /*0440*/  LDS R19, [R2] ;  /* 0x0000000002137984 */ /* 0x000fe80000000800 */
[----:B------:R-:W2:Y:S01]  /*0450*/  LDS R22, [R29] ;  /* 0x000000001d167984 */ /* 0x000ea20000000800 */
[----:B0-----:R-:W-:Y:S02]  /*0460*/  IMAD R26, R7, 0x4, R24 ;  /* 0x00000004071a7824 */ /* 0x001fe400078e0218 */
[----:B-1----:R-:W-:-:S03]  /*0470*/  IMAD R5, R5, R20, R23 ;  /* 0x0000001405057224 */ /* 0x002fc600078e0217 */
[----:B------:R-:W-:Y:S01]  /*0480*/  LEA R23, R7, R26, 0x2 ;  /* 0x0000001a07177211 */ /* 0x000fe200078e10ff */
[----:B------:R-:W-:Y:S01]  /*0490*/  LDS R20, [R2+0x4] ;  /* 0x0000040002147984 */ /* 0x000fe20000000800 */
[----:B------:R-:W-:-:S03]  /*04a0*/  IMAD R27, R28, R27, R5 ;  /* 0x0000001b1c1b7224 */ /* 0x000fc600078e0205 */
[----:B------:R-:W0:Y:S01]  /*04b0*/  LDS R5, [R24] ;  /* 0x0000000018057984 */ /* 0x000e220000000800 */
[----:B--2---:R-:W-:-:S03]  /*04c0*/  IMAD R19, R19, R22, R27 ;  /* 0x0000001613137224 */ /* 0x004fc600078e021b */
[----:B------:R-:W-:Y:S04]  /*04d0*/  LDS R22, [R2+0x8] ;  /* 0x0000080002167984 */ /* 0x000fe80000000800 */
[----:B------:R-:W1:Y:S04]  /*04e0*/  LDS R26, [R26] ;  /* 0x000000001a1a7984 */ /* 0x000e680000000800 */
[----:B------:R-:W-:Y:S04]  /*04f0*/  LDS R23, [R23] ;  /* 0x0000000017177984 */ /* 0x000fe80000000800 */
[----:B------:R2:W3:Y:S02]  /*0500*/  LDS R28, [R2+0xc] ;  /* 0x00000c00021c7984 */ /* 0x0004e40000000800 */
[----:B--2---:R-:W-:-:S02]  /*0510*/  VIADD R2, R2, 0x20 ;  /* 0x0000002002027836 */ /* 0x004fc40000000000 */
[----:B0-----:R-:W-:-:S04]  /*0520*/  IMAD R5, R20, R5, R19 ;  /* 0x0000000514057224 */ /* 0x001fc800078e0213 */
[----:B-1----:R-:W-:-:S04]  /*0530*/  IMAD R5, R22, R26, R5 ;  /* 0x0000001a16057224 */ /* 0x002fc800078e0205 */
[----:B---3--:R-:W-:Y:S01]  /*0540*/  IMAD R19, R28, R23, R5 ;  /* 0x000000171c137224 */ /* 0x008fe200078e0205 */
[----:B------:R-:W-:Y:S06]  /*0550*/  @P1 BRA `(.L_x_1) ;  /* 0xfffffffc00701947 */ /* 0x000fec000383ffff */
[----:B------:R-:W-:-:S07]  /*0560*/  MOV R20, R12 ;  /* 0x0000000c00147202 */ /* 0x000fce0000000f00 */
.L_x_0:
[----:B------:R-:W-:-:S13]  /*0570*/  ISETP.NE.AND P1, PT, R21, RZ, PT ;  /* 0x000000ff1500720c */ /* 0x000fda0003f25270 */
[----:B------:R-:W-:Y:S05]  /*0580*/  @!P1 BRA `(.L_x_2) ;  /* 0x0000000000fc9947 */ /* 0x000fea0003800000 */
[----:B0-----:R-:W-:Y:S01]  /*0590*/  VIADD R2, R21, 0xffffffff ;  /* 0xffffffff15027836 */ /* 0x001fe20000000000 */
[----:B------:R-:W-:-:S04]  /*05a0*/  LOP3.LUT P2, R26, R7, 0x3, RZ, 0xc0, !PT ;  /* 0x00000003071a7812 */ /* 0x000fc8000784c0ff */
[----:B------:R-:W-:-:S13]  /*05b0*/  ISETP.GE.U32.AND P1, PT, R2, 0x3, PT ;  /* 0x000000030200780c */ /* 0x000fda0003f26070 */
[----:B------:R-:W-:Y:S05]  /*05c0*/  @!P1 BRA `(.L_x_3) ;  /* 0x0000000000649947 */ /* 0x000fea0003800000 */
[----:B------:R-:W0:Y:S01]  /*05d0*/  S2UR UR5, SR_CgaCtaId ;  /* 0x00000000000579c3 */ /* 0x000e220000008800 */
[----:B------:R-:W-:Y:S01]  /*05e0*/  UMOV UR4, 0x400 ;  /* 0x0000040000047882 */ /* 0x000fe20000000000 */
[C---:B------:R-:W-:Y:S01]  /*05f0*/  IMAD R3, R20.reuse, R7, R6 ;  /* 0x0000000714037224 */ /* 0x040fe200078e0206 */
[----:B------:R-:W-:Y:S01]  /*0600*/  UIADD3 UR6, UPT, UPT, UR4, 0x1000, URZ ;  /* 0x0000100004067890 */ /* 0x000fe2000fffe0ff */
[----:B------:R-:W-:Y:S02]  /*0610*/  IADD3 R2, PT, PT, R11, R20, RZ ;  /* 0x000000140b027210 */ /* 0x000fe40007ffe0ff */
[----:B------:R-:W-:Y:S01]  /*0620*/  IADD3 R20, PT, PT, R20, 0x4, RZ ;  /* 0x0000000414147810 */ /* 0x000fe20007ffe0ff */
[----:B0-----:R-:W-:Y:S02]  /*0630*/  ULEA UR6, UR5, UR6, 0x18 ;  /* 0x0000000605067291 */ /* 0x001fe4000f8ec0ff */
[----:B------:R-:W-:-:S04]  /*0640*/  ULEA UR4, UR5, UR4, 0x18 ;  /* 0x0000000405047291 */ /* 0x000fc8000f8ec0ff */
[----:B------:R-:W-:Y:S02]  /*0650*/  LEA R24, R3, UR6, 0x2 ;  /* 0x0000000603187c11 */ /* 0x000fe4000f8e10ff */
[----:B------:R-:W-:-:S03]  /*0660*/  LEA R25, R2, UR4, 0x2 ;  /* 0x0000000402197c11 */ /* 0x000fc6000f8e10ff */
[C---:B------:R-:W-:Y:S02]  /*0670*/  IMAD R22, R7.reuse, 0x4, R24 ;  /* 0x0000000407167824 */ /* 0x040fe400078e0218 */
[----:B------:R-:W-:Y:S03]  /*0680*/  LDS R4, [R25] ;  /* 0x0000000019047984 */ /* 0x000fe60000000800 */
[C---:B------:R-:W-:Y:S01]  /*0690*/  LEA R28, R7.reuse, R22, 0x2 ;  /* 0x00000016071c7211 */ /* 0x040fe200078e10ff */
[----:B------:R-:W0:Y:S04]  /*06a0*/  LDS R24, [R24] ;  /* 0x0000000018187984 */ /* 0x000e280000000800 */
[----:B------:R-:W-:Y:S01]  /*06b0*/  LDS R3, [R25+0x4] ;  /* 0x0000040019037984 */ /* 0x000fe20000000800 */
[----:B------:R-:W-:-:S03]  /*06c0*/  IMAD R27, R7, 0x4, R28 ;  /* 0x00000004071b7824 */ /* 0x000fc600078e021c */
[----:B------:R-:W1:Y:S04]  /*06d0*/  LDS R22, [R22] ;  /* 0x0000000016167984 */ /* 0x000e680000000800 */
[----:B------:R-:W-:Y:S04]  /*06e0*/  LDS R2, [R28] ;  /* 0x000000001c027984 */ /* 0x000fe80000000800 */
[----:B------:R-:W2:Y:S04]  /*06f0*/  LDS R23, [R25+0x8] ;  /* 0x0000080019177984 */ /* 0x000ea80000000800 */
[----:B------:R-:W-:Y:S04]  /*0700*/  LDS R5, [R25+0xc] ;  /* 0x00000c0019057984 */ /* 0x000fe80000000800 */
[----:B------:R-:W3:Y:S01]  /*0710*/  LDS R27, [R27] ;  /* 0x000000001b1b7984 */ /* 0x000ee20000000800 */
[----:B0-----:R-:W-:-:S04]  /*0720*/  IMAD R4, R4, R24, R19 ;  /* 0x0000001804047224 */ /* 0x001fc800078e0213 */
[----:B-1----:R-:W-:-:S04]  /*0730*/  IMAD R3, R3, R22, R4 ;  /* 0x0000001603037224 */ /* 0x002fc800078e0204 */
[----:B--2---:R-:W-:-:S04]  /*0740*/  IMAD R2, R23, R2, R3 ;  /* 0x0000000217027224 */ /* 0x004fc800078e0203 */
[----:B---3--:R-:W-:-:S07]  /*0750*/  IMAD R19, R5, R27, R2 ;  /* 0x0000001b05137224 */ /* 0x008fce00078e0202 */
.L_x_3:
[----:B------:R-:W-:Y:S05]  /*0760*/  @!P2 BRA `(.L_x_2) ;  /* 0x000000000084a947 */ /* 0x000fea0003800000 */
[----:B------:R-:W-:Y:S02]  /*0770*/  ISETP.NE.AND P1, PT, R26, 0x1, PT ;  /* 0x000000011a00780c */ /* 0x000fe40003f25270 */
[----:B------:R-:W-:-:S11]  /*0780*/  LOP3.LUT P2, RZ, R7, 0x1, RZ, 0xc0, !PT ;  /* 0x0000000107ff7812 */ /* 0x000fd6000784c0ff */
[----:B------:R-:W-:Y:S05]  /*0790*/  @!P1 BRA `(.L_x_4) ;  /* 0x0000000000449947 */ /* 0x000fea0003800000 */
[----:B------:R-:W0:Y:S01]  /*07a0*/  S2UR UR5, SR_CgaCtaId ;  /* 0x00000000000579c3 */ /* 0x000e220000008800 */
[----:B------:R-:W-:Y:S01]  /*07b0*/  UMOV UR4, 0x400 ;  /* 0x0000040000047882 */ /* 0x000fe20000000000 */
[C---:B------:R-:W-:Y:S01]  /*07c0*/  IMAD R3, R20.reuse, R7, R6 ;  /* 0x0000000714037224 */ /* 0x040fe200078e0206 */
[----:B------:R-:W-:Y:S01]  /*07d0*/  UIADD3 UR6, UPT, UPT, UR4, 0x1000, URZ ;  /* 0x0000100004067890 */ /* 0x000fe2000fffe0ff */
[----:B------:R-:W-:Y:S02]  /*07e0*/  IMAD.IADD R2, R11, 0x1, R20 ;  /* 0x000000010b027824 */ /* 0x000fe400078e0214 */
[----:B------:R-:W-:Y:S01]  /*07f0*/  VIADD R20, R20, 0x2 ;  /* 0x0000000214147836 */ /* 0x000fe20000000000 */
[----:B0-----:R-:W-:Y:S02]  /*0800*/  ULEA UR6, UR5, UR6, 0x18 ;  /* 0x0000000605067291 */ /* 0x001fe4000f8ec0ff */
[----:B------:R-:W-:-:S04]  /*0810*/  ULEA UR4, UR5, UR4, 0x18 ;  /* 0x0000000405047291 */ /* 0x000fc8000f8ec0ff */
[----:B------:R-:W-:Y:S02]  /*0820*/  LEA R22, R3, UR6, 0x2 ;  /* 0x0000000603167c11 */ /* 0x000fe4000f8e10ff */
[----:B------:R-:W-:Y:S02]  /*0830*/  LEA R2, R2, UR4, 0x2 ;  /* 0x0000000402027c11 */ /* 0x000fe4000f8e10ff */
[----:B------:R-:W-:Y:S02]  /*0840*/  LEA R5, R7, R22, 0x2 ;  /* 0x0000001607057211 */ /* 0x000fe400078e10ff */
[----:B------:R-:W-:Y:S04]  /*0850*/  LDS R22, [R22] ;  /* 0x0000000016167984 */ /* 0x000fe80000000800 */
[----:B------:R-:W0:Y:S04]  /*0860*/  LDS R4, [R2] ;  /* 0x0000000002047984 */ /* 0x000e280000000800 */
[----:B------:R-:W-:Y:S04]  /*0870*/  LDS R3, [R2+0x4] ;  /* 0x0000040002037984 */ /* 0x000fe80000000800 */
[----:B------:R-:W1:Y:S01]  /*0880*/  LDS R5, [R5] ;  /* 0x0000000005057984 */ /* 0x000e620000000800 */
[----:B0-----:R-:W-:-:S04]  /*0890*/  IMAD R4, R4, R22, R19 ;  /* 0x0000001604047224 */ /* 0x001fc800078e0213 */
[----:B-1----:R-:W-:-:S07]  /*08a0*/  IMAD R19, R3, R5, R4 ;  /* 0x0000000503137224 */ /* 0x002fce00078e0204 */
.L_x_4:
[----:B------:R-:W-:Y:S05]  /*08b0*/  @!P2 BRA `(.L_x_2) ;  /* 0x000000000030a947 */ /* 0x000fea0003800000 */
[----:B------:R-:W0:Y:S01]  /*08c0*/  S2UR UR5, SR_CgaCtaId ;  /* 0x00000000000579c3 */ /* 0x000e220000008800 */
[----:B------:R-:W-:Y:S01]  /*08d0*/  UMOV UR4, 0x400 ;  /* 0x0000040000047882 */ /* 0x000fe20000000000 */
[-C--:B------:R-:W-:Y:S01]  /*08e0*/  IMAD R3, R7, R20.reuse, R6 ;  /* 0x0000001407037224 */ /* 0x080fe200078e0206 */
[----:B------:R-:W-:Y:S01]  /*08f0*/  UIADD3 UR6, UPT, UPT, UR4, 0x1000, URZ ;  /* 0x0000100004067890 */ /* 0x000fe2000fffe0ff */
[----:B------:R-:W-:Y:S01]  /*0900*/  IADD3 R2, PT, PT, R11, R20, RZ ;  /* 0x000000140b027210 */ /* 0x000fe20007ffe0ff */
[----:B0-----:R-:W-:Y:S02]  /*0910*/  ULEA UR4, UR5, UR4, 0x18 ;  /* 0x0000000405047291 */ /* 0x001fe4000f8ec0ff */
[----:B------:R-:W-:-:S04]  /*0920*/  ULEA UR6, UR5, UR6, 0x18 ;  /* 0x0000000605067291 */ /* 0x000fc8000f8ec0ff */
[----:B------:R-:W-:Y:S02]  /*0930*/  LEA R2, R2, UR4, 0x2 ;  /* 0x0000000402027c11 */ /* 0x000fe4000f8e10ff */
[----:B------:R-:W-:-:S04]  /*0940*/  LEA R3, R3, UR6, 0x2 ;  /* 0x0000000603037c11 */ /* 0x000fc8000f8e10ff */
[----:B------:R-:W-:Y:S04]  /*0950*/  LDS R2, [R2] ;  /* 0x0000000002027984 */ /* 0x000fe80000000800 */
[----:B------:R-:W0:Y:S02]  /*0960*/  LDS R3, [R3] ;  /* 0x0000000003037984 */ /* 0x000e240000000800 */
[----:B0-----:R-:W-:-:S07]  /*0970*/  IMAD R19, R2, R3, R19 ;  /* 0x0000000302137224 */ /* 0x001fce00078e0213 */
.L_x_2:
[----:B------:R-:W-:Y:S06]  /*0980*/  BAR.SYNC.DEFER_BLOCKING 0x0 ;  /* 0x0000000000007b1d */ /* 0x000fec0000010000 */
[----:B------:R-:W-:Y:S05]  /*0990*/  @!P0 BRA `(.L_x_5) ;  /* 0xfffffff800108947 */ /* 0x000fea000383ffff */
[----:B0-----:R-:W0:Y:S01]  /*09a0*/  LDC.64 R2, c[0x0][0x390] ;  /* 0x0000e400ff027b82 */ /* 0x001e220000000a00 */
[----:B------:R-:W-:-:S05]  /*09b0*/  LEA R9, R9, R10, 0xb ;  /* 0x0000000a09097211 */ /* 0x000fca00078e58ff */
[----:B0-----:R-:W-:-:S05]  /*09c0*/  IMAD.WIDE R2, R9, 0x4, R2 ;  /* 0x0000000409027825 */ /* 0x001fca00078e0202 */
[----:B------:R-:W-:Y:S01]  /*09d0*/  STG.E desc[UR8][R2.64], R19 ;  /* 0x0000001302007986 */ /* 0x000fe2000c101908 */
[----:B------:R-:W-:Y:S05]  /*09e0*/  EXIT ;  /* 0x000000000000794d */ /* 0x000fea0003800000 */
.L_x_6:
[----:B------:R-:W-:-:S00]  /*09f0*/  BRA `(.L_x_6) ;  /* 0xfffffffc00fc7947 */ /* 0x000fc0000383ffff */
[----:B------:R-:W-:-:S00]  /*0a00*/  NOP ;  /* 0x0000000000007918 */ /* 0x000fc00000000000 */
[----:B------:R-:W-:-:S00]  /*0a10*/  NOP ;  /* 0x0000000000007918 */ /* 0x000fc00000000000 */
[----:B------:R-:W-:-:S00]  /*0a20*/  NOP ;  /* 0x0000000000007918 */ /* 0x000fc00000000000 */
[----:B------:R-:W-:-:S00]  /*0a30*/  NOP ;  /* 0x0000000000007918 */ /* 0x000fc00000000000 */
[----:B------:R-:W-:-:S00]  /*0a40*/  NOP ;  /* 0x0000000000007918 */ /* 0x000fc00000000000 */
[----:B------:R-:W-:-:S00]  /*0a50*/  NOP ;  /* 0x0000000000007918 */ /* 0x000fc00000000000 */
[----:B------:R-:W-:-:S00]  /*0a60*/  NOP ;  /* 0x0000000000007918 */ /* 0x000fc00000000000 */
[----:B------:R-:W-:-:S00]  /*0a70*/  NOP ;  /* 0x0000000000007918 */ /* 0x000fc00000000000 */
.L_x_7:


//--------------------- .nv.shared._Z6matmulPiS_S_ --------------------------
	.section	.nv.shared._Z6matmulPiS_S_,"aw",@nobits
	.sectionflags	@""
	.align	4
.nv.shared._Z6matmulPiS_S_:
	.zero		9216


//--------------------- .nv.shared.reserved.0     --------------------------
	.section	.nv.shared.reserved.0,"aw",@nobits
	.weak		__nv_reservedSMEM_offset_0_alias
	.size		__nv_reservedSMEM_offset_0_alias, 0, 64
	.other		__nv_reservedSMEM_offset_0_alias,@"STO_CUDA_RESERVED_SHARED STV_DEFAULT"
__nv_reservedSMEM_offset_0_alias:
	.zero		0
	.zero		64


//--------------------- .nv.constant0._Z6matmulPiS_S_ --------------------------
	.section	.nv.constant0._Z6matmulPiS_S_,"a",@progbits
	.sectionflags	@""
	.align	4
.nv.constant0._Z6matmulPiS_S_:
	.zero		920


//--------------------- SYMBOLS --------------------------

	.type		.nv.reservedSmem.offset0,@object
	.size		.nv.reservedSmem.offset0,0x4
	.type		.nv.reservedSmem.cap,@object
	.size		.nv.reservedSmem.cap,0x4
